	.headerflags	@"EF_CUDA_TEXMODE_UNIFIED EF_CUDA_64BIT_ADDRESS EF_CUDA_ACCELERATORS EF_CUDA_SM90 EF_CUDA_VIRTUAL_SM(EF_CUDA_SM90)"
	.elftype	@"ET_EXEC"


//--------------------- .nv.info                  --------------------------
	.section	.nv.info,"",@"SHT_CUDA_INFO"
	.align	4


	//----- nvinfo : EIATTR_REGCOUNT
	.align		4
        /*0000*/ 	.byte	0x04, 0x2f
        /*0002*/ 	.short	(.L_3 - .L_2)
	.align		4
.L_2:
        /*0004*/ 	.word	index@(triton_poi_fused__native_batch_norm_legit_no_training_relu_47)
        /*0008*/ 	.word	0x00000020


	//----- nvinfo : EIATTR_MIN_STACK_SIZE
	.align		4
.L_3:
        /*000c*/ 	.byte	0x04, 0x12
        /*000e*/ 	.short	(.L_5 - .L_4)
	.align		4
.L_4:
        /*0010*/ 	.word	index@(triton_poi_fused__native_batch_norm_legit_no_training_relu_47)
        /*0014*/ 	.word	0x00000000


	//----- nvinfo : EIATTR_FRAME_SIZE
	.align		4
.L_5:
        /*0018*/ 	.byte	0x04, 0x11
        /*001a*/ 	.short	(.L_7 - .L_6)
	.align		4
.L_6:
        /*001c*/ 	.word	index@(triton_poi_fused__native_batch_norm_legit_no_training_relu_47)
        /*0020*/ 	.word	0x00000000


	//----- nvinfo : EIATTR_MIN_STACK_SIZE
	.align		4
.L_7:
        /*0024*/ 	.byte	0x04, 0x12
        /*0026*/ 	.short	(.L_9 - .L_8)
	.align		4
.L_8:
        /*0028*/ 	.word	index@(triton_poi_fused__native_batch_norm_legit_no_training_relu_47)
        /*002c*/ 	.word	0x00000000
.L_9:


//--------------------- .nv.info.triton_poi_fused__native_batch_norm_legit_no_training_relu_47 --------------------------
	.section	.nv.info.triton_poi_fused__native_batch_norm_legit_no_training_relu_47,"",@"SHT_CUDA_INFO"
	.sectionflags	@""
	.align	4


	//----- nvinfo : EIATTR_CUDA_API_VERSION
	.align		4
        /*0000*/ 	.byte	0x04, 0x37
        /*0002*/ 	.short	(.L_11 - .L_10)
.L_10:
        /*0004*/ 	.word	0x0000007c


	//----- nvinfo : EIATTR_KPARAM_INFO
	.align		4
.L_11:
        /*0008*/ 	.byte	0x04, 0x17
        /*000a*/ 	.short	(.L_13 - .L_12)
.L_12:
        /*000c*/ 	.word	0x00000000
        /*0010*/ 	.short	0x0007
        /*0012*/ 	.short	0x0034
        /*0014*/ 	.byte	0x00, 0xf0, 0x11, 0x00


	//----- nvinfo : EIATTR_KPARAM_INFO
	.align		4
.L_13:
        /*0018*/ 	.byte	0x04, 0x17
        /*001a*/ 	.short	(.L_15 - .L_14)
.L_14:
        /*001c*/ 	.word	0x00000000
        /*0020*/ 	.short	0x0006
        /*0022*/ 	.short	0x0030
        /*0024*/ 	.byte	0x00, 0xf0, 0x11, 0x00


	//----- nvinfo : EIATTR_KPARAM_INFO
	.align		4
.L_15:
        /*0028*/ 	.byte	0x04, 0x17
        /*002a*/ 	.short	(.L_17 - .L_16)
.L_16:
        /*002c*/ 	.word	0x00000000
        /*0030*/ 	.short	0x0005
        /*0032*/ 	.short	0x0028
        /*0034*/ 	.byte	0x00, 0xf4, 0x21, 0x00


	//----- nvinfo : EIATTR_KPARAM_INFO
	.align		4
.L_17:
        /*0038*/ 	.byte	0x04, 0x17
        /*003a*/ 	.short	(.L_19 - .L_18)
.L_18:
        /*003c*/ 	.word	0x00000000
        /*0040*/ 	.short	0x0004
        /*0042*/ 	.short	0x0020
        /*0044*/ 	.byte	0x00, 0xf4, 0x21, 0x00


	//----- nvinfo : EIATTR_KPARAM_INFO
	.align		4
.L_19:
        /*0048*/ 	.byte	0x04, 0x17
        /*004a*/ 	.short	(.L_21 - .L_20)
.L_20:
        /*004c*/ 	.word	0x00000000
        /*0050*/ 	.short	0x0003
        /*0052*/ 	.short	0x0018
        /*0054*/ 	.byte	0x00, 0xf4, 0x21, 0x00


	//----- nvinfo : EIATTR_KPARAM_INFO
	.align		4
.L_21:
        /*0058*/ 	.byte	0x04, 0x17
        /*005a*/ 	.short	(.L_23 - .L_22)
.L_22:
        /*005c*/ 	.word	0x00000000
        /*0060*/ 	.short	0x0002
        /*0062*/ 	.short	0x0010
        /*0064*/ 	.byte	0x00, 0xf4, 0x21, 0x00


	//----- nvinfo : EIATTR_KPARAM_INFO
	.align		4
.L_23:
        /*0068*/ 	.byte	0x04, 0x17
        /*006a*/ 	.short	(.L_25 - .L_24)
.L_24:
        /*006c*/ 	.word	0x00000000
        /*0070*/ 	.short	0x0001
        /*0072*/ 	.short	0x0008
        /*0074*/ 	.byte	0x00, 0xf4, 0x21, 0x00


	//----- nvinfo : EIATTR_KPARAM_INFO
	.align		4
.L_25:
        /*0078*/ 	.byte	0x04, 0x17
        /*007a*/ 	.short	(.L_27 - .L_26)
.L_26:
        /*007c*/ 	.word	0x00000000
        /*0080*/ 	.short	0x0000
        /*0082*/ 	.short	0x0000
        /*0084*/ 	.byte	0x00, 0xf4, 0x21, 0x00


	//----- nvinfo : EIATTR_SPARSE_MMA_MASK
	.align		4
.L_27:
        /*0088*/ 	.byte	0x03, 0x50
        /*008a*/ 	.short	0x0000


	//----- nvinfo : EIATTR_MAXREG_COUNT
	.align		4
        /*008c*/ 	.byte	0x03, 0x1b
        /*008e*/ 	.short	0x00ff


	//----- nvinfo : EIATTR_EXIT_INSTR_OFFSETS
	.align		4
        /*0090*/ 	.byte	0x04, 0x1c
        /*0092*/ 	.short	(.L_29 - .L_28)


	//   ....[0]....
.L_28:
        /*0094*/ 	.word	0x00000b00


	//   ....[1]....
        /*0098*/ 	.word	0x00000bd0


	//----- nvinfo : EIATTR_REQNTID
	.align		4
.L_29:
        /*009c*/ 	.byte	0x04, 0x10
        /*009e*/ 	.short	(.L_31 - .L_30)
.L_30:
        /*00a0*/ 	.word	0x00000080
        /*00a4*/ 	.word	0x00000001
        /*00a8*/ 	.word	0x00000001


	//----- nvinfo : EIATTR_CBANK_PARAM_SIZE
	.align		4
.L_31:
        /*00ac*/ 	.byte	0x03, 0x19
        /*00ae*/ 	.short	0x0038


	//----- nvinfo : EIATTR_PARAM_CBANK
	.align		4
        /*00b0*/ 	.byte	0x04, 0x0a
        /*00b2*/ 	.short	(.L_33 - .L_32)
	.align		4
.L_32:
        /*00b4*/ 	.word	index@(.nv.constant0.triton_poi_fused__native_batch_norm_legit_no_training_relu_47)
        /*00b8*/ 	.short	0x0210
        /*00ba*/ 	.short	0x0038


	//----- nvinfo : EIATTR_SW_WAR
	.align		4
.L_33:
        /*00bc*/ 	.byte	0x04, 0x36
        /*00be*/ 	.short	(.L_35 - .L_34)
.L_34:
        /*00c0*/ 	.word	0x00000008
.L_35:


//--------------------- .nv.callgraph             --------------------------
	.section	.nv.callgraph,"",@"SHT_CUDA_CALLGRAPH"
	.align	4
	.sectionentsize	8
	.align		4
        /*0000*/ 	.word	0x00000000
	.align		4
        /*0004*/ 	.word	0xffffffff
	.align		4
        /*0008*/ 	.word	0x00000000
	.align		4
        /*000c*/ 	.word	0xfffffffe
	.align		4
        /*0010*/ 	.word	0x00000000
	.align		4
        /*0014*/ 	.word	0xfffffffd
	.align		4
        /*0018*/ 	.word	0x00000000
	.align		4
        /*001c*/ 	.word	0xfffffffc


//--------------------- .nv.constant4             --------------------------
	.section	.nv.constant4,"a",@progbits
	.align	8
	.align		8
.nv.constant4:
        /*0000*/ 	.dword	_$_str
	.align		8
        /*0008*/ 	.dword	_$_str_$_2


//--------------------- .text.triton_poi_fused__native_batch_norm_legit_no_training_relu_47 --------------------------
	.section	.text.triton_poi_fused__native_batch_norm_legit_no_training_relu_47,"ax",@progbits
	.sectionflags	@"SHF_BARRIERS=1"
	.align	128
        .global         triton_poi_fused__native_batch_norm_legit_no_training_relu_47
        .type           triton_poi_fused__native_batch_norm_legit_no_training_relu_47,@function
        .size           triton_poi_fused__native_batch_norm_legit_no_training_relu_47,(.L_x_1 - triton_poi_fused__native_batch_norm_legit_no_training_relu_47)
        .other          triton_poi_fused__native_batch_norm_legit_no_training_relu_47,@"STO_CUDA_ENTRY STV_DEFAULT"
triton_poi_fused__native_batch_norm_legit_no_training_relu_47:
.text.triton_poi_fused__native_batch_norm_legit_no_training_relu_47:
[----:B------:R-:W0:Y:S01]  /*0000*/  LDC R1, c[0x0][0x28] ;  /* 0x00000a00ff017b82 */ /* 0x000e220000000800 */
[----:B------:R-:W1:Y:S07]  /*0010*/  S2R R2, SR_CTAID.Y ;  /* 0x0000000000027919 */ /* 0x000e6e0000002600 */
[----:B------:R-:W2:Y:S01]  /*0020*/  LDC.64 R10, c[0x0][0x220] ;  /* 0x00008800ff0a7b82 */ /* 0x000ea20000000a00 */
[----:B------:R-:W-:Y:S01]  /*0030*/  CS2R R6, SRZ ;  /* 0x0000000000067805 */ /* 0x000fe2000001ff00 */
[----:B------:R-:W-:Y:S01]  /*0040*/  ULDC.64 UR6, c[0x0][0x208] ;  /* 0x0000820000067ab9 */ /* 0x000fe20000000a00 */
[----:B------:R-:W3:Y:S01]  /*0050*/  S2R R3, SR_TID.X ;  /* 0x0000000000037919 */ /* 0x000ee20000002100 */
[----:B------:R-:W4:Y:S04]  /*0060*/  S2R R0, SR_CTAID.X ;  /* 0x0000000000007919 */ /* 0x000f280000002500 */
[----:B------:R-:W5:Y:S08]  /*0070*/  LDC.64 R24, c[0x0][0x210] ;  /* 0x00008400ff187b82 */ /* 0x000f700000000a00 */
[----:B------:R-:W5:Y:S01]  /*0080*/  LDC.64 R20, c[0x0][0x218] ;  /* 0x00008600ff147b82 */ /* 0x000f620000000a00 */
[----:B-1----:R-:W-:-:S04]  /*0090*/  IMAD.SHL.U32 R2, R2, 0x4, RZ ;  /* 0x0000000402027824 */ /* 0x002fc800078e00ff */
[C---:B------:R-:W-:Y:S01]  /*00a0*/  IMAD.HI R4, R2.reuse, 0x66666667, RZ ;  /* 0x6666666702047827 */ /* 0x040fe200078e02ff */
[----:B------:R-:W-:-:S04]  /*00b0*/  ISETP.GE.AND P0, PT, R2, 0x500, PT ;  /* 0x000005000200780c */ /* 0x000fc80003f06270 */
[----:B------:R-:W-:-:S04]  /*00c0*/  SHF.R.U32.HI R5, RZ, 0x1f, R4 ;  /* 0x0000001fff057819 */ /* 0x000fc80000011604 */
[----:B------:R-:W-:Y:S02]  /*00d0*/  LEA.HI.SX32 R8, R4, R5, 0x19 ;  /* 0x0000000504087211 */ /* 0x000fe400078fcaff */
[----:B------:R-:W-:-:S03]  /*00e0*/  CS2R R4, SRZ ;  /* 0x0000000000047805 */ /* 0x000fc6000001ff00 */
[----:B------:R-:W-:-:S04]  /*00f0*/  IMAD R23, R8, -0x140, R2 ;  /* 0xfffffec008177824 */ /* 0x000fc800078e0202 */
[----:B--2---:R-:W-:-:S05]  /*0100*/  IMAD.WIDE R10, R23, 0x4, R10 ;  /* 0x00000004170a7825 */ /* 0x004fca00078e020a */
[----:B------:R1:W2:Y:S01]  /*0110*/  @!P0 LDG.E.EL.128 R4, desc[UR6][R10.64] ;  /* 0x000000060a048981 */ /* 0x0002a2000c2e1d00 */
[----:B---3--:R-:W-:Y:S01]  /*0120*/  LOP3.LUT R9, R3, 0x7f, RZ, 0xc0, !PT ;  /* 0x0000007f03097812 */ /* 0x008fe200078ec0ff */
[----:B------:R-:W-:-:S03]  /*0130*/  IMAD R14, R8, 0xf500, R23 ;  /* 0x0000f500080e7824 */ /* 0x000fc600078e0217 */
[----:B----4-:R-:W-:Y:S02]  /*0140*/  PRMT R12, R9, 0x6540, R0 ;  /* 0x00006540090c7816 */ /* 0x010fe40000000000 */
[----:B------:R-:W-:Y:S02]  /*0150*/  CS2R R8, SRZ ;  /* 0x0000000000087805 */ /* 0x000fe4000001ff00 */
[C---:B------:R-:W-:Y:S01]  /*0160*/  LOP3.LUT R13, R12.reuse, 0x80, RZ, 0xfc, !PT ;  /* 0x000000800c0d7812 */ /* 0x040fe200078efcff */
[C-C-:B------:R-:W-:Y:S01]  /*0170*/  IMAD R27, R12.reuse, 0x140, R14.reuse ;  /* 0x000001400c1b7824 */ /* 0x140fe200078e020e */
[----:B------:R-:W-:Y:S02]  /*0180*/  ISETP.LT.AND P1, PT, R12, 0xc4, !P0 ;  /* 0x000000c40c00780c */ /* 0x000fe40004721270 */
[----:B-1----:R-:W-:Y:S02]  /*0190*/  CS2R R10, SRZ ;  /* 0x00000000000a7805 */ /* 0x002fe4000001ff00 */
[C---:B------:R-:W-:Y:S01]  /*01a0*/  ISETP.LT.AND P2, PT, R13.reuse, 0xc4, !P0 ;  /* 0x000000c40d00780c */ /* 0x040fe20004741270 */
[----:B------:R-:W-:-:S02]  /*01b0*/  IMAD R15, R13, 0x140, R14 ;  /* 0x000001400d0f7824 */ /* 0x000fc400078e020e */
[----:B-----5:R-:W-:Y:S01]  /*01c0*/  IMAD.WIDE R26, R27, 0x4, R24 ;  /* 0x000000041b1a7825 */ /* 0x020fe200078e0218 */
[----:B------:R-:W-:-:S03]  /*01d0*/  CS2R R12, SRZ ;  /* 0x00000000000c7805 */ /* 0x000fc6000001ff00 */
[----:B------:R-:W-:Y:S01]  /*01e0*/  IMAD.WIDE R24, R15, 0x4, R24 ;  /* 0x000000040f187825 */ /* 0x000fe200078e0218 */
[----:B------:R-:W-:-:S03]  /*01f0*/  CS2R R14, SRZ ;  /* 0x00000000000e7805 */ /* 0x000fc6000001ff00 */
[C---:B0-----:R-:W-:Y:S01]  /*0200*/  IMAD.WIDE R20, R23.reuse, 0x4, R20 ;  /* 0x0000000417147825 */ /* 0x041fe200078e0214 */
[----:B------:R-:W3:Y:S01]  /*0210*/  @P1 LDG.E.EL.128 R8, desc[UR6][R26.64] ;  /* 0x000000061a081981 */ /* 0x000ee2000c2e1d00 */
[----:B------:R-:W-:Y:S02]  /*0220*/  CS2R R16, SRZ ;  /* 0x0000000000107805 */ /* 0x000fe4000001ff00 */
[----:B------:R-:W-:Y:S01]  /*0230*/  CS2R R18, SRZ ;  /* 0x0000000000127805 */ /* 0x000fe2000001ff00 */
[----:B------:R0:W3:Y:S05]  /*0240*/  @!P0 LDG.E.EL.128 R12, desc[UR6][R20.64] ;  /* 0x00000006140c8981 */ /* 0x0000ea000c2e1d00 */
[----:B------:R1:W4:Y:S01]  /*0250*/  @P2 LDG.E.EL.128 R16, desc[UR6][R24.64] ;  /* 0x0000000618102981 */ /* 0x000322000c2e1d00 */
[----:B------:R-:W-:Y:S01]  /*0260*/  IMAD.MOV.U32 R22, RZ, RZ, 0x3e800000 ;  /* 0x3e800000ff167424 */ /* 0x000fe200078e00ff */
[----:B0-----:R-:W0:Y:S02]  /*0270*/  LDC.64 R20, c[0x0][0x230] ;  /* 0x00008c00ff147b82 */ /* 0x001e240000000a00 */
[----:B0-----:R-:W-:-:S04]  /*0280*/  IMAD.WIDE R20, R23, 0x4, R20 ;  /* 0x0000000417147825 */ /* 0x001fc800078e0214 */
[----:B--2---:R-:W-:Y:S01]  /*0290*/  FADD R4, R4, 0.0010000000474974513054 ;  /* 0x3a83126f04047421 */ /* 0x004fe20000000000 */
[----:B------:R-:W-:Y:S01]  /*02a0*/  FADD R5, R5, 0.0010000000474974513054 ;  /* 0x3a83126f05057421 */ /* 0x000fe20000000000 */
[----:B------:R-:W-:Y:S02]  /*02b0*/  FADD R7, R7, 0.0010000000474974513054 ;  /* 0x3a83126f07077421 */ /* 0x000fe40000000000 */
[----:B------:R-:W0:Y:S08]  /*02c0*/  MUFU.SQRT R26, R4 ;  /* 0x00000004001a7308 */ /* 0x000e300000002000 */
[----:B------:R2:W5:Y:S01]  /*02d0*/  MUFU.SQRT R27, R5 ;  /* 0x00000005001b7308 */ /* 0x0005620000002000 */
[----:B0-----:R-:W-:-:S07]  /*02e0*/  FSETP.GT.AND P1, PT, R26, 8.50705917302346158658e+37, PT ;  /* 0x7e8000001a00780b */ /* 0x001fce0003f24000 */
[----:B------:R3:W0:Y:S01]  /*02f0*/  MUFU.SQRT R29, R7 ;  /* 0x00000007001d7308 */ /* 0x0006220000002000 */
[----:B------:R-:W-:Y:S01]  /*0300*/  FSETP.GEU.AND P4, PT, R26, 1.175494350822287508e-38, PT ;  /* 0x008000001a00780b */ /* 0x000fe20003f8e000 */
[----:B--2---:R-:W2:Y:S01]  /*0310*/  LDC.64 R4, c[0x0][0x228] ;  /* 0x00008a00ff047b82 */ /* 0x004ea20000000a00 */
[C---:B-----5:R-:W-:Y:S02]  /*0320*/  FSETP.GT.AND P2, PT, R27.reuse, 8.50705917302346158658e+37, PT ;  /* 0x7e8000001b00780b */ /* 0x060fe40003f44000 */
[----:B------:R-:W-:Y:S01]  /*0330*/  FSETP.GEU.AND P5, PT, R27, 1.175494350822287508e-38, PT ;  /* 0x008000001b00780b */ /* 0x000fe20003fae000 */
[----:B---3--:R-:W-:Y:S01]  /*0340*/  FADD R7, -R12, R8 ;  /* 0x000000080c077221 */ /* 0x008fe20000000100 */
[C---:B-1----:R-:W-:Y:S01]  /*0350*/  FADD R24, -R13.reuse, R9 ;  /* 0x000000090d187221 */ /* 0x042fe20000000100 */
[----:B------:R-:W-:Y:S01]  /*0360*/  @P1 FMUL R26, R26, 0.25 ;  /* 0x3e8000001a1a1820 */ /* 0x000fe20000400000 */
[----:B----4-:R-:W-:Y:S01]  /*0370*/  FADD R17, -R13, R17 ;  /* 0x000000110d117221 */ /* 0x010fe20000000100 */
[----:B------:R-:W-:Y:S01]  /*0380*/  FADD R25, -R14, R10 ;  /* 0x0000000a0e197221 */ /* 0x000fe20000000100 */
[----:B0-----:R-:W-:-:S03]  /*0390*/  FSETP.GT.AND P3, PT, R29, 8.50705917302346158658e+37, PT ;  /* 0x7e8000001d00780b */ /* 0x001fc60003f64000 */
[----:B------:R-:W-:Y:S01]  /*03a0*/  @!P4 FMUL R26, R26, 16777216 ;  /* 0x4b8000001a1ac820 */ /* 0x000fe20000400000 */
[----:B------:R-:W-:Y:S01]  /*03b0*/  FSETP.GEU.AND P6, PT, R29, 1.175494350822287508e-38, PT ;  /* 0x008000001d00780b */ /* 0x000fe20003fce000 */
[----:B------:R-:W-:Y:S01]  /*03c0*/  FADD R16, -R12, R16 ;  /* 0x000000100c107221 */ /* 0x000fe20000000100 */
[C---:B------:R-:W-:Y:S01]  /*03d0*/  FSEL R9, R22.reuse, 1, P1 ;  /* 0x3f80000016097808 */ /* 0x040fe20000800000 */
[----:B------:R-:W-:Y:S01]  /*03e0*/  @P2 FMUL R27, R27, 0.25 ;  /* 0x3e8000001b1b2820 */ /* 0x000fe20000400000 */
[C---:B------:R-:W-:Y:S01]  /*03f0*/  FSEL R10, R22.reuse, 1, P2 ;  /* 0x3f800000160a7808 */ /* 0x040fe20001000000 */
[----:B------:R-:W0:Y:S01]  /*0400*/  MUFU.RCP R26, R26 ;  /* 0x0000001a001a7308 */ /* 0x000e220000001000 */
[----:B------:R-:W-:Y:S01]  /*0410*/  FSEL R13, R22, 1, P3 ;  /* 0x3f800000160d7808 */ /* 0x000fe20001800000 */
[----:B------:R-:W-:Y:S01]  /*0420*/  @!P5 FMUL R27, R27, 16777216 ;  /* 0x4b8000001b1bd820 */ /* 0x000fe20000400000 */
[----:B------:R-:W-:Y:S01]  /*0430*/  @!P4 FMUL R9, R9, 16777216 ;  /* 0x4b8000000909c820 */ /* 0x000fe20000400000 */
[----:B------:R-:W-:Y:S01]  /*0440*/  @!P5 FMUL R10, R10, 16777216 ;  /* 0x4b8000000a0ad820 */ /* 0x000fe20000400000 */
[----:B------:R-:W-:Y:S01]  /*0450*/  FADD R18, -R14, R18 ;  /* 0x000000120e127221 */ /* 0x000fe20000000100 */
[----:B------:R-:W-:Y:S01]  /*0460*/  @P3 FMUL R29, R29, 0.25 ;  /* 0x3e8000001d1d3820 */ /* 0x000fe20000400000 */
[----:B------:R-:W-:Y:S01]  /*0470*/  FADD R28, -R15, R11 ;  /* 0x0000000b0f1c7221 */ /* 0x000fe20000000100 */
[----:B------:R-:W1:Y:S01]  /*0480*/  MUFU.RCP R27, R27 ;  /* 0x0000001b001b7308 */ /* 0x000e620000001000 */
[----:B------:R-:W-:Y:S01]  /*0490*/  @!P6 FMUL R13, R13, 16777216 ;  /* 0x4b8000000d0de820 */ /* 0x000fe20000400000 */
[----:B------:R-:W-:Y:S01]  /*04a0*/  @!P6 FMUL R29, R29, 16777216 ;  /* 0x4b8000001d1de820 */ /* 0x000fe20000400000 */
[----:B------:R-:W-:Y:S01]  /*04b0*/  FADD R19, -R15, R19 ;  /* 0x000000130f137221 */ /* 0x000fe20000000100 */
[----:B--2---:R-:W-:-:S04]  /*04c0*/  IMAD.WIDE R4, R23, 0x4, R4 ;  /* 0x0000000417047825 */ /* 0x004fc800078e0204 */
[----:B0-----:R-:W-:Y:S01]  /*04d0*/  FMUL R26, R26, R9 ;  /* 0x000000091a1a7220 */ /* 0x001fe20000400000 */
[----:B------:R-:W0:Y:S01]  /*04e0*/  MUFU.RCP R8, R29 ;  /* 0x0000001d00087308 */ /* 0x000e220000001000 */
[----:B------:R-:W-:Y:S01]  /*04f0*/  CS2R R14, SRZ ;  /* 0x00000000000e7805 */ /* 0x000fe2000001ff00 */
[----:B-1----:R-:W-:Y:S01]  /*0500*/  FMUL R27, R27, R10 ;  /* 0x0000000a1b1b7220 */ /* 0x002fe20000400000 */
[----:B------:R-:W-:Y:S01]  /*0510*/  CS2R R10, SRZ ;  /* 0x00000000000a7805 */ /* 0x000fe2000001ff00 */
[----:B0-----:R-:W-:Y:S01]  /*0520*/  FMUL R29, R8, R13 ;  /* 0x0000000d081d7220 */ /* 0x001fe20000400000 */
[----:B------:R-:W-:Y:S02]  /*0530*/  CS2R R8, SRZ ;  /* 0x0000000000087805 */ /* 0x000fe4000001ff00 */
[----:B------:R-:W-:-:S04]  /*0540*/  CS2R R12, SRZ ;  /* 0x00000000000c7805 */ /* 0x000fc8000001ff00 */
[----:B------:R0:W2:Y:S04]  /*0550*/  @!P0 LDG.E.EL.128 R8, desc[UR6][R4.64] ;  /* 0x0000000604088981 */ /* 0x0000a8000c2e1d00 */
[----:B------:R-:W2:Y:S01]  /*0560*/  @!P0 LDG.E.EL.128 R12, desc[UR6][R20.64] ;  /* 0x00000006140c8981 */ /* 0x000ea2000c2e1d00 */
[----:B------:R-:W-:Y:S01]  /*0570*/  FADD R6, R6, 0.0010000000474974513054 ;  /* 0x3a83126f06067421 */ /* 0x000fe20000000000 */
[----:B------:R-:W1:Y:S01]  /*0580*/  S2UR UR5, SR_CgaCtaId ;  /* 0x00000000000579c3 */ /* 0x000e620000008800 */
[C---:B------:R-:W-:Y:S01]  /*0590*/  FMUL R7, R26.reuse, R7 ;  /* 0x000000071a077220 */ /* 0x040fe20000400000 */
[C---:B------:R-:W-:Y:S01]  /*05a0*/  FMUL R28, R29.reuse, R28 ;  /* 0x0000001c1d1c7220 */ /* 0x040fe20000400000 */
[----:B------:R3:W4:Y:S01]  /*05b0*/  MUFU.SQRT R23, R6 ;  /* 0x0000000600177308 */ /* 0x0007220000002000 */
[----:B0-----:R-:W-:Y:S01]  /*05c0*/  FMUL R4, R29, R19 ;  /* 0x000000131d047220 */ /* 0x001fe20000400000 */
[----:B------:R-:W-:Y:S01]  /*05d0*/  FMUL R19, R26, R16 ;  /* 0x000000101a137220 */ /* 0x000fe20000400000 */
[C---:B------:R-:W-:Y:S01]  /*05e0*/  FMUL R24, R27.reuse, R24 ;  /* 0x000000181b187220 */ /* 0x040fe20000400000 */
[----:B------:R-:W-:Y:S01]  /*05f0*/  UMOV UR4, 0x400 ;  /* 0x0000040000047882 */ /* 0x000fe20000000000 */
[----:B---3--:R-:W-:Y:S01]  /*0600*/  FMUL R6, R27, R17 ;  /* 0x000000111b067220 */ /* 0x008fe20000400000 */
[----:B----4-:R-:W-:-:S02]  /*0610*/  FSETP.GT.AND P0, PT, R23, 8.50705917302346158658e+37, PT ;  /* 0x7e8000001700780b */ /* 0x010fc40003f04000 */
[----:B------:R-:W-:Y:S02]  /*0620*/  FSETP.GEU.AND P1, PT, R23, 1.175494350822287508e-38, PT ;  /* 0x008000001700780b */ /* 0x000fe40003f2e000 */
[----:B------:R-:W-:Y:S01]  /*0630*/  FSEL R22, R22, 1, P0 ;  /* 0x3f80000016167808 */ /* 0x000fe20000000000 */
[----:B-1----:R-:W-:-:S08]  /*0640*/  UPRMT UR4, UR5, 0x654, UR4 ;  /* 0x0000065405047896 */ /* 0x002fd00008000004 */
[----:B------:R-:W-:Y:S02]  /*0650*/  @P0 FMUL R23, R23, 0.25 ;  /* 0x3e80000017170820 */ /* 0x000fe40000400000 */
[----:B------:R-:W-:Y:S02]  /*0660*/  @!P1 FMUL R22, R22, 16777216 ;  /* 0x4b80000016169820 */ /* 0x000fe40000400000 */
[----:B------:R-:W-:-:S06]  /*0670*/  @!P1 FMUL R23, R23, 16777216 ;  /* 0x4b80000017179820 */ /* 0x000fcc0000400000 */
[----:B------:R-:W0:Y:S02]  /*0680*/  MUFU.RCP R23, R23 ;  /* 0x0000001700177308 */ /* 0x000e240000001000 */
[----:B0-----:R-:W-:-:S04]  /*0690*/  FMUL R22, R23, R22 ;  /* 0x0000001617167220 */ /* 0x001fc80000400000 */
[C---:B------:R-:W-:Y:S01]  /*06a0*/  FMUL R25, R22.reuse, R25 ;  /* 0x0000001916197220 */ /* 0x040fe20000400000 */
[----:B------:R-:W-:Y:S01]  /*06b0*/  FMUL R5, R22, R18 ;  /* 0x0000001216057220 */ /* 0x000fe20000400000 */
[-CC-:B--2---:R-:W-:Y:S01]  /*06c0*/  FFMA R7, R7, R8.reuse, R12.reuse ;  /* 0x0000000807077223 */ /* 0x184fe2000000000c */
[----:B------:R-:W-:Y:S01]  /*06d0*/  FFMA R19, R19, R8, R12 ;  /* 0x0000000813137223 */ /* 0x000fe2000000000c */
[-CC-:B------:R-:W-:Y:S01]  /*06e0*/  FFMA R6, R6, R9.reuse, R13.reuse ;  /* 0x0000000906067223 */ /* 0x180fe2000000000d */
[-CC-:B------:R-:W-:Y:S01]  /*06f0*/  FFMA R25, R25, R10.reuse, R14.reuse ;  /* 0x0000000a19197223 */ /* 0x180fe2000000000e */
[----:B------:R-:W-:Y:S01]  /*0700*/  FFMA R24, R24, R9, R13 ;  /* 0x0000000918187223 */ /* 0x000fe2000000000d */
[----:B------:R-:W-:Y:S01]  /*0710*/  FSETP.GEU.AND P0, PT, R7, RZ, PT ;  /* 0x000000ff0700720b */ /* 0x000fe20003f0e000 */
[----:B------:R-:W-:Y:S01]  /*0720*/  FFMA R5, R5, R10, R14 ;  /* 0x0000000a05057223 */ /* 0x000fe2000000000e */
[-CC-:B------:R-:W-:Y:S01]  /*0730*/  FFMA R28, R28, R11.reuse, R15.reuse ;  /* 0x0000000b1c1c7223 */ /* 0x180fe2000000000f */
[----:B------:R-:W-:Y:S01]  /*0740*/  FFMA R4, R4, R11, R15 ;  /* 0x0000000b04047223 */ /* 0x000fe2000000000f */
[----:B------:R-:W-:-:S02]  /*0750*/  FSEL R7, R7, RZ, P0 ;  /* 0x000000ff07077208 */ /* 0x000fc40000000000 */
[----:B------:R-:W-:Y:S02]  /*0760*/  FSETP.GEU.AND P2, PT, R25, RZ, PT ;  /* 0x000000ff1900720b */ /* 0x000fe40003f4e000 */
[----:B------:R-:W-:Y:S02]  /*0770*/  FSETP.GEU.AND P1, PT, R19, RZ, PT ;  /* 0x000000ff1300720b */ /* 0x000fe40003f2e000 */
[C---:B------:R-:W-:Y:S02]  /*0780*/  FSETP.GEU.AND P0, PT, R6.reuse, RZ, PT ;  /* 0x000000ff0600720b */ /* 0x040fe40003f0e000 */
[----:B------:R-:W-:Y:S02]  /*0790*/  FSEL R25, R25, RZ, P2 ;  /* 0x000000ff19197208 */ /* 0x000fe40001000000 */
[----:B------:R-:W-:Y:S02]  /*07a0*/  FSEL R19, R19, RZ, P1 ;  /* 0x000000ff13137208 */ /* 0x000fe40000800000 */
[----:B------:R-:W-:-:S02]  /*07b0*/  FSEL R6, R6, RZ, P0 ;  /* 0x000000ff06067208 */ /* 0x000fc40000000000 */
[----:B------:R-:W-:Y:S02]  /*07c0*/  LOP3.LUT R13, R3, 0x7f, RZ, 0xc0, !PT ;  /* 0x0000007f030d7812 */ /* 0x000fe400078ec0ff */
[----:B------:R-:W-:Y:S02]  /*07d0*/  FSETP.GEU.AND P3, PT, R24, RZ, PT ;  /* 0x000000ff1800720b */ /* 0x000fe40003f6e000 */
[----:B------:R-:W-:Y:S02]  /*07e0*/  FSETP.GEU.AND P1, PT, R5, RZ, PT ;  /* 0x000000ff0500720b */ /* 0x000fe40003f2e000 */
[----:B------:R-:W-:Y:S02]  /*07f0*/  FSETP.GEU.AND P0, PT, R4, RZ, PT ;  /* 0x000000ff0400720b */ /* 0x000fe40003f0e000 */
[----:B------:R-:W-:Y:S02]  /*0800*/  FSETP.GEU.AND P2, PT, R28, RZ, PT ;  /* 0x000000ff1c00720b */ /* 0x000fe40003f4e000 */
[----:B------:R-:W-:-:S02]  /*0810*/  LEA R13, R13, UR4, 0x2 ;  /* 0x000000040d0d7c11 */ /* 0x000fc4000f8e10ff */
[----:B------:R-:W-:Y:S02]  /*0820*/  FSEL R24, R24, RZ, P3 ;  /* 0x000000ff18187208 */ /* 0x000fe40001800000 */
[----:B------:R-:W-:Y:S01]  /*0830*/  FSEL R10, R5, RZ, P1 ;  /* 0x000000ff050a7208 */ /* 0x000fe20000800000 */
[----:B------:R-:W-:Y:S01]  /*0840*/  STS [R13], R7 ;  /* 0x000000070d007388 */ /* 0x000fe20000000800 */
[----:B------:R-:W-:Y:S02]  /*0850*/  FSEL R28, R28, RZ, P2 ;  /* 0x000000ff1c1c7208 */ /* 0x000fe40001000000 */
[----:B------:R-:W-:Y:S01]  /*0860*/  FSEL R12, R4, RZ, P0 ;  /* 0x000000ff040c7208 */ /* 0x000fe20000000000 */
[----:B------:R-:W-:Y:S01]  /*0870*/  STS [R13+0x404], R24 ;  /* 0x000404180d007388 */ /* 0x000fe20000000800 */
[----:B------:R-:W-:Y:S02]  /*0880*/  SHF.R.U32.HI R8, RZ, 0x4, R3 ;  /* 0x00000004ff087819 */ /* 0x000fe40000011603 */
[----:B------:R-:W-:Y:S01]  /*0890*/  SHF.L.U32 R9, R3, 0x2, RZ ;  /* 0x0000000203097819 */ /* 0x000fe200000006ff */
[----:B------:R-:W-:Y:S01]  /*08a0*/  STS [R13+0x808], R25 ;  /* 0x000808190d007388 */ /* 0x000fe20000000800 */
[----:B------:R-:W-:-:S02]  /*08b0*/  LOP3.LUT R11, R8, 0x4, RZ, 0xc0, !PT ;  /* 0x00000004080b7812 */ /* 0x000fc400078ec0ff */
[----:B------:R-:W-:Y:S01]  /*08c0*/  LOP3.LUT R8, R9, 0x1fc, RZ, 0xc0, !PT ;  /* 0x000001fc09087812 */ /* 0x000fe200078ec0ff */
[----:B------:R-:W-:Y:S01]  /*08d0*/  STS [R13+0x200], R19 ;  /* 0x000200130d007388 */ /* 0x000fe20000000800 */
[----:B------:R-:W-:Y:S01]  /*08e0*/  SHF.R.U32.HI R3, RZ, 0x6, R3 ;  /* 0x00000006ff037819 */ /* 0x000fe20000011603 */
[----:B------:R-:W-:Y:S01]  /*08f0*/  VIADD R11, R11, UR4 ;  /* 0x000000040b0b7c36 */ /* 0x000fe20008000000 */
[----:B------:R-:W-:Y:S01]  /*0900*/  LOP3.LUT R9, R9, 0xfc, RZ, 0xc0, !PT ;  /* 0x000000fc09097812 */ /* 0x000fe200078ec0ff */
[----:B------:R-:W-:Y:S01]  /*0910*/  STS [R13+0x604], R6 ;  /* 0x000604060d007388 */ /* 0x000fe20000000800 */
[----:B------:R-:W-:Y:S02]  /*0920*/  SGXT.U32 R3, R3, 0x1 ;  /* 0x000000010303781a */ /* 0x000fe40000000000 */
[----:B------:R-:W-:Y:S01]  /*0930*/  LEA R14, R8, R11, 0x2 ;  /* 0x0000000b080e7211 */ /* 0x000fe200078e10ff */
[----:B------:R0:W-:Y:S01]  /*0940*/  STS [R13+0xa08], R10 ;  /* 0x000a080a0d007388 */ /* 0x0001e20000000800 */
[----:B------:R-:W-:-:S03]  /*0950*/  PRMT R0, R9, 0x6540, R0 ;  /* 0x0000654009007816 */ /* 0x000fc60000000000 */
[----:B------:R-:W-:Y:S01]  /*0960*/  STS [R13+0xc0c], R28 ;  /* 0x000c0c1c0d007388 */ /* 0x000fe20000000800 */
[----:B------:R-:W-:-:S03]  /*0970*/  ISETP.GE.AND P0, PT, R0, 0xc4, PT ;  /* 0x000000c40000780c */ /* 0x000fc60003f06270 */
[----:B------:R1:W-:Y:S01]  /*0980*/  STS [R13+0xe0c], R12 ;  /* 0x000e0c0c0d007388 */ /* 0x0003e20000000800 */
[----:B0-----:R-:W-:Y:S01]  /*0990*/  LOP3.LUT R10, R3, R2, RZ, 0xfc, !PT ;  /* 0x00000002030a7212 */ /* 0x001fe200078efcff */
[----:B------:R-:W-:Y:S03]  /*09a0*/  BAR.SYNC.DEFER_BLOCKING 0x0 ;  /* 0x0000000000007b1d */ /* 0x000fe60000010000 */
[C---:B------:R-:W-:Y:S01]  /*09b0*/  ISETP.LT.AND P1, PT, R10.reuse, 0x500, !P0 ;  /* 0x000005000a00780c */ /* 0x040fe20004721270 */
[----:B------:R-:W-:-:S04]  /*09c0*/  IMAD.HI R11, R10, 0x66666667, RZ ;  /* 0x666666670a0b7827 */ /* 0x000fc800078e02ff */
[----:B------:R-:W0:Y:S01]  /*09d0*/  LDC.64 R2, c[0x0][0x238] ;  /* 0x00008e00ff027b82 */ /* 0x000e220000000a00 */
[----:B-1----:R-:W-:-:S04]  /*09e0*/  SHF.R.U32.HI R12, RZ, 0x1f, R11 ;  /* 0x0000001fff0c7819 */ /* 0x002fc8000001160b */
[----:B------:R-:W-:Y:S02]  /*09f0*/  LEA.HI.SX32 R11, R11, R12, 0x19 ;  /* 0x0000000c0b0b7211 */ /* 0x000fe400078fcaff */
[----:B------:R-:W-:-:S03]  /*0a00*/  LOP3.LUT R12, R8, 0x200, RZ, 0xfc, !PT ;  /* 0x00000200080c7812 */ /* 0x000fc600078efcff */
[----:B------:R-:W-:Y:S01]  /*0a10*/  IMAD R9, R11, -0x140, R10 ;  /* 0xfffffec00b097824 */ /* 0x000fe200078e020a */
[----:B------:R-:W-:-:S03]  /*0a20*/  SHF.R.U32.HI R13, RZ, 0x6, R12 ;  /* 0x00000006ff0d7819 */ /* 0x000fc6000001160c */
[----:B------:R-:W-:Y:S01]  /*0a30*/  IMAD R12, R9, 0xc4, R0 ;  /* 0x000000c4090c7824 */ /* 0x000fe200078e0200 */
[----:B------:R-:W-:Y:S01]  /*0a40*/  LOP3.LUT R9, R10, 0x2, RZ, 0xfc, !PT ;  /* 0x000000020a097812 */ /* 0x000fe200078efcff */
[----:B------:R-:W-:Y:S02]  /*0a50*/  LDS R4, [R14] ;  /* 0x000000000e047984 */ /* 0x000fe40000000800 */
[----:B------:R-:W-:Y:S01]  /*0a60*/  IMAD R11, R11, 0x63880, R12 ;  /* 0x000638800b0b7824 */ /* 0x000fe200078e020c */
[----:B------:R-:W-:Y:S01]  /*0a70*/  ISETP.LT.AND P0, PT, R9, 0x500, !P0 ;  /* 0x000005000900780c */ /* 0x000fe20004701270 */
[----:B------:R-:W-:Y:S01]  /*0a80*/  LDS R5, [R14+0x4] ;  /* 0x000004000e057984 */ /* 0x000fe20000000800 */
[----:B------:R-:W-:Y:S01]  /*0a90*/  LOP3.LUT R13, R13, 0xc, RZ, 0xc0, !PT ;  /* 0x0000000c0d0d7812 */ /* 0x000fe200078ec0ff */
[----:B0-----:R-:W-:Y:S02]  /*0aa0*/  IMAD.WIDE R10, R11, 0x4, R2 ;  /* 0x000000040b0a7825 */ /* 0x001fe400078e0202 */
[----:B------:R-:W-:Y:S02]  /*0ab0*/  LDS R6, [R14+0x8] ;  /* 0x000008000e067984 */ /* 0x000fe40000000800 */
[----:B------:R-:W-:-:S02]  /*0ac0*/  VIADD R13, R13, UR4 ;  /* 0x000000040d0d7c36 */ /* 0x000fc40008000000 */
[----:B------:R-:W0:Y:S03]  /*0ad0*/  LDS R7, [R14+0xc] ;  /* 0x00000c000e077984 */ /* 0x000e260000000800 */
[----:B------:R-:W-:Y:S01]  /*0ae0*/  LEA R13, R8, R13, 0x2 ;  /* 0x0000000d080d7211 */ /* 0x000fe200078e10ff */
[----:B0-----:R0:W-:Y:S02]  /*0af0*/  @P1 STG.E.128 desc[UR6][R10.64], R4 ;  /* 0x000000040a001986 */ /* 0x0011e4000c101d06 */
[----:B0-----:R-:W-:Y:S05]  /*0b00*/  @!P0 EXIT ;  /* 0x000000000000894d */ /* 0x001fea0003800000 */
[----:B0-----:R-:W-:Y:S01]  /*0b10*/  LDS R4, [R13+0x800] ;  /* 0x000800000d047984 */ /* 0x001fe20000000800 */
[----:B------:R-:W-:-:S03]  /*0b20*/  IMAD.HI R8, R9, 0x66666667, RZ ;  /* 0x6666666709087827 */ /* 0x000fc600078e02ff */
[----:B------:R-:W-:Y:S02]  /*0b30*/  LDS R5, [R13+0x804] ;  /* 0x000804000d057984 */ /* 0x000fe40000000800 */
[----:B------:R-:W-:Y:S02]  /*0b40*/  SHF.R.U32.HI R11, RZ, 0x1f, R8 ;  /* 0x0000001fff0b7819 */ /* 0x000fe40000011608 */
[----:B------:R-:W-:Y:S02]  /*0b50*/  LDS R6, [R13+0x808] ;  /* 0x000808000d067984 */ /* 0x000fe40000000800 */
[----:B------:R-:W-:Y:S02]  /*0b60*/  LEA.HI.SX32 R8, R8, R11, 0x19 ;  /* 0x0000000b08087211 */ /* 0x000fe400078fcaff */
[----:B------:R-:W0:Y:S03]  /*0b70*/  LDS R7, [R13+0x80c] ;  /* 0x00080c000d077984 */ /* 0x000e260000000800 */
[----:B------:R-:W-:-:S04]  /*0b80*/  IMAD R9, R8, -0x140, R9 ;  /* 0xfffffec008097824 */ /* 0x000fc800078e0209 */
[----:B------:R-:W-:-:S04]  /*0b90*/  IMAD R9, R9, 0xc4, R0 ;  /* 0x000000c409097824 */ /* 0x000fc800078e0200 */
[----:B------:R-:W-:-:S04]  /*0ba0*/  IMAD R9, R8, 0x63880, R9 ;  /* 0x0006388008097824 */ /* 0x000fc800078e0209 */
[----:B------:R-:W-:-:S05]  /*0bb0*/  IMAD.WIDE R2, R9, 0x4, R2 ;  /* 0x0000000409027825 */ /* 0x000fca00078e0202 */
[----:B0-----:R-:W-:Y:S01]  /*0bc0*/  STG.E.128 desc[UR6][R2.64], R4 ;  /* 0x0000000402007986 */ /* 0x001fe2000c101d06 */
[----:B------:R-:W-:Y:S05]  /*0bd0*/  EXIT ;  /* 0x000000000000794d */ /* 0x000fea0003800000 */
.L_x_0:
[----:B------:R-:W-:-:S00]  /*0be0*/  BRA `(.L_x_0) ;  /* 0xfffffffc00fc7947 */ /* 0x000fc0000383ffff */
[----:B------:R-:W-:-:S00]  /*0bf0*/  NOP ;  /* 0x0000000000007918 */ /* 0x000fc00000000000 */
        /* <DEDUP_REMOVED lines=8> */
.L_x_1:


//--------------------- .nv.global.init           --------------------------
	.section	.nv.global.init,"aw",@progbits
.nv.global.init:
	.type		_$_str,@object
	.size		_$_str,(_$_str_$_2 - _$_str)
_$_str:
        /*0000*/ 	.byte	0x5f, 0x5f, 0x43, 0x55, 0x44, 0x41, 0x5f, 0x46, 0x54, 0x5a, 0x00
	.type		_$_str_$_2,@object
	.size		_$_str_$_2,(.L_1 - _$_str_$_2)
_$_str_$_2:
        /*000b*/ 	.byte	0x5f, 0x5f, 0x43, 0x55, 0x44, 0x41, 0x5f, 0x50, 0x52, 0x45, 0x43, 0x5f, 0x53, 0x51, 0x52, 0x54
        /*001b*/ 	.byte	0x00
.L_1:


//--------------------- .nv.shared.triton_poi_fused__native_batch_norm_legit_no_training_relu_47 --------------------------
	.section	.nv.shared.triton_poi_fused__native_batch_norm_legit_no_training_relu_47,"aw",@nobits
	.sectionflags	@""
	.align	16
	.zero		1024


//--------------------- .nv.constant0.triton_poi_fused__native_batch_norm_legit_no_training_relu_47 --------------------------
	.section	.nv.constant0.triton_poi_fused__native_batch_norm_legit_no_training_relu_47,"a",@progbits
	.sectionflags	@""
	.align	4
.nv.constant0.triton_poi_fused__native_batch_norm_legit_no_training_relu_47:
	.zero		584
